	.headerflags	@"EF_CUDA_TEXMODE_UNIFIED EF_CUDA_64BIT_ADDRESS EF_CUDA_SM86 EF_CUDA_VIRTUAL_SM(EF_CUDA_SM86)"
	.elftype	@"ET_EXEC"


//--------------------- .nv.info                  --------------------------
	.section	.nv.info,"",@"SHT_CUDA_INFO"
	.align	4


	//----- nvinfo : EIATTR_REGCOUNT
	.align		4
        /*0000*/ 	.byte	0x04, 0x2f
        /*0002*/ 	.short	(.L_1 - .L_0)
	.align		4
.L_0:
        /*0004*/ 	.word	index@(triton_mm)
        /*0008*/ 	.word	0x00000038


	//----- nvinfo : EIATTR_MIN_STACK_SIZE
	.align		4
.L_1:
        /*000c*/ 	.byte	0x04, 0x12
        /*000e*/ 	.short	(.L_3 - .L_2)
	.align		4
.L_2:
        /*0010*/ 	.word	index@(triton_mm)
        /*0014*/ 	.word	0x00000000


	//----- nvinfo : EIATTR_FRAME_SIZE
	.align		4
.L_3:
        /*0018*/ 	.byte	0x04, 0x11
        /*001a*/ 	.short	(.L_5 - .L_4)
	.align		4
.L_4:
        /*001c*/ 	.word	index@(triton_mm)
        /*0020*/ 	.word	0x00000000


	//----- nvinfo : EIATTR_MIN_STACK_SIZE
	.align		4
.L_5:
        /*0024*/ 	.byte	0x04, 0x12
        /*0026*/ 	.short	(.L_7 - .L_6)
	.align		4
.L_6:
        /*0028*/ 	.word	index@(triton_mm)
        /*002c*/ 	.word	0x00000000
.L_7:


//--------------------- .nv.info.triton_mm        --------------------------
	.section	.nv.info.triton_mm,"",@"SHT_CUDA_INFO"
	.sectionflags	@""
	.align	4


	//----- nvinfo : EIATTR_CUDA_API_VERSION
	.align		4
        /*0000*/ 	.byte	0x04, 0x37
        /*0002*/ 	.short	(.L_9 - .L_8)
.L_8:
        /*0004*/ 	.word	0x0000007c


	//----- nvinfo : EIATTR_SW2861232_WAR
	.align		4
.L_9:
        /*0008*/ 	.byte	0x01, 0x35
	.zero		2


	//----- nvinfo : EIATTR_PARAM_CBANK
	.align		4
        /*000c*/ 	.byte	0x04, 0x0a
        /*000e*/ 	.short	(.L_11 - .L_10)
	.align		4
.L_10:
        /*0010*/ 	.word	index@(.nv.constant0.triton_mm)
        /*0014*/ 	.short	0x0160
        /*0016*/ 	.short	0x0020


	//----- nvinfo : EIATTR_CBANK_PARAM_SIZE
	.align		4
.L_11:
        /*0018*/ 	.byte	0x03, 0x19
        /*001a*/ 	.short	0x0020


	//----- nvinfo : EIATTR_KPARAM_INFO
	.align		4
        /*001c*/ 	.byte	0x04, 0x17
        /*001e*/ 	.short	(.L_13 - .L_12)
.L_12:
        /*0020*/ 	.word	0x00000000
        /*0024*/ 	.short	0x0003
        /*0026*/ 	.short	0x0018
        /*0028*/ 	.byte	0x00, 0xf4, 0x21, 0x00


	//----- nvinfo : EIATTR_KPARAM_INFO
	.align		4
.L_13:
        /*002c*/ 	.byte	0x04, 0x17
        /*002e*/ 	.short	(.L_15 - .L_14)
.L_14:
        /*0030*/ 	.word	0x00000000
        /*0034*/ 	.short	0x0002
        /*0036*/ 	.short	0x0010
        /*0038*/ 	.byte	0x00, 0xf4, 0x21, 0x00


	//----- nvinfo : EIATTR_KPARAM_INFO
	.align		4
.L_15:
        /*003c*/ 	.byte	0x04, 0x17
        /*003e*/ 	.short	(.L_17 - .L_16)
.L_16:
        /*0040*/ 	.word	0x00000000
        /*0044*/ 	.short	0x0001
        /*0046*/ 	.short	0x0008
        /*0048*/ 	.byte	0x00, 0xf4, 0x21, 0x00


	//----- nvinfo : EIATTR_KPARAM_INFO
	.align		4
.L_17:
        /*004c*/ 	.byte	0x04, 0x17
        /*004e*/ 	.short	(.L_19 - .L_18)
.L_18:
        /*0050*/ 	.word	0x00000000
        /*0054*/ 	.short	0x0000
        /*0056*/ 	.short	0x0000
        /*0058*/ 	.byte	0x00, 0xf4, 0x21, 0x00


	//----- nvinfo : EIATTR_MAXREG_COUNT
	.align		4
.L_19:
        /*005c*/ 	.byte	0x03, 0x1b
        /*005e*/ 	.short	0x00ff


	//----- nvinfo : EIATTR_EXIT_INSTR_OFFSETS
	.align		4
        /*0060*/ 	.byte	0x04, 0x1c
        /*0062*/ 	.short	(.L_21 - .L_20)


	//   ....[0]....
.L_20:
        /*0064*/ 	.word	0x00005300


	//   ....[1]....
        /*0068*/ 	.word	0x00005350


	//----- nvinfo : EIATTR_REQNTID
	.align		4
.L_21:
        /*006c*/ 	.byte	0x04, 0x10
        /*006e*/ 	.short	(.L_23 - .L_22)
.L_22:
        /*0070*/ 	.word	0x00000100
        /*0074*/ 	.word	0x00000001
        /*0078*/ 	.word	0x00000001
.L_23:


//--------------------- .nv.callgraph             --------------------------
	.section	.nv.callgraph,"",@"SHT_CUDA_CALLGRAPH"
	.align	4
	.sectionentsize	8
	.align		4
        /*0000*/ 	.word	0x00000000
	.align		4
        /*0004*/ 	.word	0xffffffff
	.align		4
        /*0008*/ 	.word	0x00000000
	.align		4
        /*000c*/ 	.word	0xfffffffe
	.align		4
        /*0010*/ 	.word	0x00000000
	.align		4
        /*0014*/ 	.word	0xfffffffd
	.align		4
        /*0018*/ 	.word	0x00000000
	.align		4
        /*001c*/ 	.word	0xfffffffc


//--------------------- .nv.rel.action            --------------------------
	.section	.nv.rel.action,"",@"SHT_CUDA_RELOCINFO"
	.align	8
	.sectionentsize	8
        /*0000*/ 	.byte	0x73, 0x00, 0x00, 0x00, 0x00, 0x00, 0x00, 0x00, 0x00, 0x00, 0x00, 0x11, 0x25, 0x00, 0x05, 0x36


//--------------------- .nv.constant0.triton_mm   --------------------------
	.section	.nv.constant0.triton_mm,"a",@progbits
	.sectionflags	@""
	.align	4
.nv.constant0.triton_mm:
	.zero		384


//--------------------- .text.triton_mm           --------------------------
	.section	.text.triton_mm,"ax",@progbits
	.sectionflags	@"SHF_BARRIERS=1"
	.sectioninfo	@"SHI_REGISTERS=56"
	.align	128
        .global         triton_mm
        .type           triton_mm,@function
        .size           triton_mm,(.L_x_1 - triton_mm)
        .other          triton_mm,@"STO_CUDA_ENTRY STV_DEFAULT"
triton_mm:
.text.triton_mm:
[----:B------:R-:W-:Y:S02]  /*0000*/  IMAD.MOV.U32 R1, RZ, RZ, c[0x0][0x28] ;  /* 0x00000a00ff017624 */ /* 0x000fe400078e00ff */
[----:B------:R-:W1:Y:S01]  /*0010*/  S2R R9, SR_CTAID.X ;  /* 0x0000000000097919 */ /* 0x000e620000002500 */
[----:B------:R-:W-:Y:S01]  /*0020*/  IMAD.MOV.U32 R5, RZ, RZ, -0x8 ;  /* 0xfffffff8ff057424 */ /* 0x000fe200078e00ff */
[----:B------:R-:W-:Y:S01]  /*0030*/  ULDC.64 UR4, c[0x0][0x118] ;  /* 0x0000460000047ab9 */ /* 0x000fe20000000a00 */
[C---:B-1----:R-:W-:Y:S01]  /*0040*/  IMAD.HI R0, R9.reuse, 0x2aaaaaab, RZ ;  /* 0x2aaaaaab09007827 */ /* 0x042fe200078e02ff */
[----:B------:R-:W-:-:S04]  /*0050*/  ISETP.GE.AND P1, PT, R9, RZ, PT ;  /* 0x000000ff0900720c */ /* 0x000fc80003f26270 */
[----:B------:R-:W-:-:S04]  /*0060*/  SHF.R.U32.HI R3, RZ, 0x1f, R0 ;  /* 0x0000001fff037819 */ /* 0x000fc80000011600 */
[----:B------:R-:W-:-:S05]  /*0070*/  LEA.HI.SX32 R0, R0, R3, 0x1a ;  /* 0x0000000300007211 */ /* 0x000fca00078fd2ff */
[----:B------:R-:W-:-:S05]  /*0080*/  IMAD R2, R0, R5, 0x39 ;  /* 0x0000003900027424 */ /* 0x000fca00078e0205 */
[----:B------:R-:W-:-:S04]  /*0090*/  IMNMX R4, R2, 0x8, PT ;  /* 0x0000000802047817 */ /* 0x000fc80003800200 */
[-C--:B------:R-:W-:Y:S02]  /*00a0*/  IABS R8, R4.reuse ;  /* 0x0000000400087213 */ /* 0x080fe40000000000 */
[----:B------:R-:W-:Y:S02]  /*00b0*/  IABS R6, R4 ;  /* 0x0000000400067213 */ /* 0x000fe40000000000 */
[----:B------:R-:W1:Y:S03]  /*00c0*/  I2F.RP R5, R8 ;  /* 0x0000000800057306 */ /* 0x000e660000209400 */
[----:B------:R-:W-:-:S05]  /*00d0*/  IMAD.MOV R6, RZ, RZ, -R6 ;  /* 0x000000ffff067224 */ /* 0x000fca00078e0a06 */
[----:B-1----:R-:W1:Y:S02]  /*00e0*/  MUFU.RCP R5, R5 ;  /* 0x0000000500057308 */ /* 0x002e640000001000 */
[----:B-1----:R-:W-:Y:S02]  /*00f0*/  IADD3 R2, R5, 0xffffffe, RZ ;  /* 0x0ffffffe05027810 */ /* 0x002fe40007ffe0ff */
[----:B------:R-:W-:-:S04]  /*0100*/  IABS R5, R9 ;  /* 0x0000000900057213 */ /* 0x000fc80000000000 */
[----:B------:R1:W2:Y:S02]  /*0110*/  F2I.FTZ.U32.TRUNC.NTZ R3, R2 ;  /* 0x0000000200037305 */ /* 0x0002a4000021f000 */
[----:B-1----:R-:W-:Y:S02]  /*0120*/  IMAD.MOV.U32 R2, RZ, RZ, RZ ;  /* 0x000000ffff027224 */ /* 0x002fe400078e00ff */
[----:B--2---:R-:W-:-:S04]  /*0130*/  IMAD.MOV R7, RZ, RZ, -R3 ;  /* 0x000000ffff077224 */ /* 0x004fc800078e0a03 */
[----:B------:R-:W-:-:S04]  /*0140*/  IMAD R7, R7, R8, RZ ;  /* 0x0000000807077224 */ /* 0x000fc800078e02ff */
[----:B------:R-:W-:-:S04]  /*0150*/  IMAD.HI.U32 R3, R3, R7, R2 ;  /* 0x0000000703037227 */ /* 0x000fc800078e0002 */
[----:B------:R-:W-:Y:S02]  /*0160*/  IMAD R7, R0, -0x180, R9 ;  /* 0xfffffe8000077824 */ /* 0x000fe400078e0209 */
[----:B------:R-:W-:-:S03]  /*0170*/  IMAD.HI.U32 R2, R3, R5, RZ ;  /* 0x0000000503027227 */ /* 0x000fc600078e00ff */
[----:B------:R-:W-:Y:S01]  /*0180*/  IABS R10, R7 ;  /* 0x00000007000a7213 */ /* 0x000fe20000000000 */
[----:B------:R-:W-:Y:S01]  /*0190*/  IMAD R5, R2, R6, R5 ;  /* 0x0000000602057224 */ /* 0x000fe200078e0205 */
[----:B------:R-:W-:Y:S01]  /*01a0*/  LOP3.LUT R7, R7, R4, RZ, 0x3c, !PT ;  /* 0x0000000407077212 */ /* 0x000fe200078e3cff */
[----:B------:R-:W1:Y:S02]  /*01b0*/  S2R R2, SR_TID.X ;  /* 0x0000000000027919 */ /* 0x000e640000002100 */
[----:B------:R-:W-:Y:S01]  /*01c0*/  IMAD.HI.U32 R3, R3, R10, RZ ;  /* 0x0000000a03037227 */ /* 0x000fe200078e00ff */
[----:B------:R-:W-:-:S03]  /*01d0*/  ISETP.GT.U32.AND P0, PT, R8, R5, PT ;  /* 0x000000050800720c */ /* 0x000fc60003f04070 */
[----:B------:R-:W-:-:S05]  /*01e0*/  IMAD R6, R3, R6, R10 ;  /* 0x0000000603067224 */ /* 0x000fca00078e020a */
[----:B------:R-:W-:-:S05]  /*01f0*/  ISETP.GT.U32.AND P3, PT, R8, R6, PT ;  /* 0x000000060800720c */ /* 0x000fca0003f64070 */
[----:B------:R-:W-:-:S05]  /*0200*/  @!P0 IMAD.IADD R5, R5, 0x1, -R8 ;  /* 0x0000000105058824 */ /* 0x000fca00078e0a08 */
[----:B------:R-:W-:-:S03]  /*0210*/  ISETP.GT.U32.AND P0, PT, R8, R5, PT ;  /* 0x000000050800720c */ /* 0x000fc60003f04070 */
[----:B------:R-:W-:Y:S01]  /*0220*/  @!P3 IMAD.IADD R6, R6, 0x1, -R8 ;  /* 0x000000010606b824 */ /* 0x000fe200078e0a08 */
[----:B------:R-:W-:Y:S02]  /*0230*/  @!P3 IADD3 R3, R3, 0x1, RZ ;  /* 0x000000010303b810 */ /* 0x000fe40007ffe0ff */
[----:B------:R-:W-:Y:S02]  /*0240*/  ISETP.NE.AND P3, PT, R4, RZ, PT ;  /* 0x000000ff0400720c */ /* 0x000fe40003f65270 */
[----:B------:R-:W-:Y:S02]  /*0250*/  ISETP.GE.U32.AND P2, PT, R6, R8, PT ;  /* 0x000000080600720c */ /* 0x000fe40003f46070 */
[----:B------:R-:W-:Y:S02]  /*0260*/  LOP3.LUT R4, RZ, R4, RZ, 0x33, !PT ;  /* 0x00000004ff047212 */ /* 0x000fe400078e33ff */
[----:B-1----:R-:W-:Y:S01]  /*0270*/  SHF.R.U32.HI R6, RZ, 0x2, R2 ;  /* 0x00000002ff067819 */ /* 0x002fe20000011602 */
[----:B------:R-:W-:Y:S01]  /*0280*/  @!P0 IMAD.IADD R5, R5, 0x1, -R8 ;  /* 0x0000000105058824 */ /* 0x000fe200078e0a08 */
[----:B------:R-:W-:-:S02]  /*0290*/  ISETP.GE.AND P0, PT, R7, RZ, PT ;  /* 0x000000ff0700720c */ /* 0x000fc40003f06270 */
[----:B------:R-:W-:Y:S01]  /*02a0*/  SGXT.U32 R6, R6, 0x6 ;  /* 0x000000060606781a */ /* 0x000fe20000000000 */
[----:B------:R-:W-:-:S04]  /*02b0*/  @!P1 IMAD.MOV R5, RZ, RZ, -R5 ;  /* 0x000000ffff059224 */ /* 0x000fc800078e0a05 */
[----:B------:R-:W-:Y:S02]  /*02c0*/  @P2 IADD3 R3, R3, 0x1, RZ ;  /* 0x0000000103032810 */ /* 0x000fe40007ffe0ff */
[----:B------:R-:W-:-:S04]  /*02d0*/  SEL R5, R4, R5, !P3 ;  /* 0x0000000504057207 */ /* 0x000fc80005800000 */
[----:B------:R-:W-:Y:S02]  /*02e0*/  @!P0 IMAD.MOV R3, RZ, RZ, -R3 ;  /* 0x000000ffff038224 */ /* 0x000fe400078e0a03 */
[----:B------:R-:W-:-:S03]  /*02f0*/  IMAD R5, R0, 0x8, R5 ;  /* 0x0000000800057824 */ /* 0x000fc600078e0205 */
[----:B------:R-:W-:Y:S01]  /*0300*/  SEL R3, R4, R3, !P3 ;  /* 0x0000000304037207 */ /* 0x000fe20005800000 */
[----:B------:R-:W-:Y:S02]  /*0310*/  IMAD.SHL.U32 R44, R5, 0x40, RZ ;  /* 0x00000040052c7824 */ /* 0x000fe400078e00ff */
[----:B------:R-:W-:Y:S02]  /*0320*/  IMAD.MOV.U32 R4, RZ, RZ, RZ ;  /* 0x000000ffff047224 */ /* 0x000fe400078e00ff */
[----:B------:R-:W-:Y:S01]  /*0330*/  IMAD.SHL.U32 R3, R3, 0x40, RZ ;  /* 0x0000004003037824 */ /* 0x000fe200078e00ff */
[----:B------:R-:W-:-:S04]  /*0340*/  LOP3.LUT R5, R44, R6, RZ, 0xfc, !PT ;  /* 0x000000062c057212 */ /* 0x000fc800078efcff */
[----:B------:R-:W-:Y:S01]  /*0350*/  LOP3.LUT R0, R3, R6, RZ, 0xfc, !PT ;  /* 0x0000000603007212 */ /* 0x000fe200078efcff */
[----:B------:R-:W-:-:S04]  /*0360*/  IMAD.HI R4, R5, -0x6e5d4c3b, R4 ;  /* 0x91a2b3c505047827 */ /* 0x000fc800078e0204 */
[----:B------:R-:W-:Y:S01]  /*0370*/  IMAD.HI R8, R0, 0x2aaaaaab, RZ ;  /* 0x2aaaaaab00087827 */ /* 0x000fe200078e02ff */
[----:B------:R-:W-:-:S04]  /*0380*/  SHF.R.U32.HI R7, RZ, 0x1f, R4 ;  /* 0x0000001fff077819 */ /* 0x000fc80000011604 */
[----:B------:R-:W-:Y:S02]  /*0390*/  SHF.R.U32.HI R9, RZ, 0x1f, R8 ;  /* 0x0000001fff097819 */ /* 0x000fe40000011608 */
[----:B------:R-:W-:Y:S02]  /*03a0*/  LEA.HI.SX32 R7, R4, R7, 0x15 ;  /* 0x0000000704077211 */ /* 0x000fe400078faaff */
[----:B------:R-:W-:-:S03]  /*03b0*/  LEA.HI R9, R8, R9, RZ, 0x17 ;  /* 0x0000000908097211 */ /* 0x000fc600078fb8ff */
[----:B------:R-:W-:Y:S02]  /*03c0*/  IMAD R7, R7, -0xe10, R5 ;  /* 0xfffff1f007077824 */ /* 0x000fe400078e0205 */
[----:B------:R-:W-:Y:S02]  /*03d0*/  IMAD R9, R9, -0xc00, R0 ;  /* 0xfffff40009097824 */ /* 0x000fe400078e0200 */
[----:B------:R-:W-:Y:S02]  /*03e0*/  IMAD R7, R7, 0xc00, RZ ;  /* 0x00000c0007077824 */ /* 0x000fe400078e02ff */
[C---:B------:R-:W-:Y:S02]  /*03f0*/  IMAD.SHL.U32 R0, R2.reuse, 0x10, RZ ;  /* 0x0000001002007824 */ /* 0x040fe400078e00ff */
[----:B------:R-:W-:Y:S02]  /*0400*/  IMAD R9, R9, 0xc00, RZ ;  /* 0x00000c0009097824 */ /* 0x000fe400078e02ff */
[----:B------:R-:W-:Y:S01]  /*0410*/  IMAD.SHL.U32 R5, R2, 0x2, RZ ;  /* 0x0000000202057824 */ /* 0x000fe200078e00ff */
[----:B------:R-:W-:-:S02]  /*0420*/  LOP3.LUT R8, R7, 0x30, R0, 0xf8, !PT ;  /* 0x0000003007087812 */ /* 0x000fc400078ef800 */
[----:B------:R-:W-:Y:S02]  /*0430*/  LOP3.LUT R10, R9, 0x30, R0, 0xf8, !PT ;  /* 0x00000030090a7812 */ /* 0x000fe400078ef800 */
[----:B------:R-:W-:Y:S02]  /*0440*/  LOP3.LUT R11, R0, 0x30, R5, 0x48, !PT ;  /* 0x00000030000b7812 */ /* 0x000fe400078e4805 */
[----:B------:R-:W-:Y:S02]  /*0450*/  IADD3 R42, P0, R8, c[0x0][0x160], RZ ;  /* 0x00005800082a7a10 */ /* 0x000fe40007f1e0ff */
[----:B------:R-:W-:Y:S01]  /*0460*/  IADD3 R40, P1, R10, c[0x0][0x168], RZ ;  /* 0x00005a000a287a10 */ /* 0x000fe20007f3e0ff */
[----:B------:R-:W-:Y:S01]  /*0470*/  IMAD R4, R6, 0x40, R11 ;  /* 0x0000004006047824 */ /* 0x000fe200078e020b */
[----:B------:R-:W-:Y:S01]  /*0480*/  LEA.HI.X.SX32 R43, R8, c[0x0][0x164], 0x1, P0 ;  /* 0x00005900082b7a11 */ /* 0x000fe200000f0eff */
[----:B------:R-:W-:Y:S01]  /*0490*/  IMAD.MOV.U32 R52, RZ, RZ, R42 ;  /* 0x000000ffff347224 */ /* 0x000fe200078e002a */
[----:B------:R-:W-:Y:S01]  /*04a0*/  LEA.HI.X.SX32 R41, R10, c[0x0][0x16c], 0x1, P1 ;  /* 0x00005b000a297a11 */ /* 0x000fe200008f0eff */
[----:B------:R-:W-:Y:S01]  /*04b0*/  IMAD.MOV.U32 R50, RZ, RZ, R40 ;  /* 0x000000ffff327224 */ /* 0x000fe200078e0028 */
[----:B------:R-:W-:Y:S01]  /*04c0*/  LEA.HI.X.SX32 R53, R7, c[0x0][0x164], 0x1, P0 ;  /* 0x0000590007357a11 */ /* 0x000fe200000f0eff */
[----:B------:R1:W-:Y:S01]  /*04d0*/  LDGSTS.E.BYPASS.128 [R4], [R42.64] ;  /* 0x000000002a047fae */ /* 0x0003e2000b901c44 */
[----:B------:R-:W-:Y:S01]  /*04e0*/  LEA.HI.X.SX32 R51, R9, c[0x0][0x16c], 0x1, P1 ;  /* 0x00005b0009337a11 */ /* 0x000fe200008f0eff */
[C---:B------:R-:W-:Y:S01]  /*04f0*/  IMAD.SHL.U32 R8, R2.reuse, 0x8, RZ ;  /* 0x0000000802087824 */ /* 0x040fe200078e00ff */
[C---:B------:R-:W-:Y:S01]  /*0500*/  LOP3.LUT R6, R2.reuse, 0x80, RZ, 0xc0, !PT ;  /* 0x0000008002067812 */ /* 0x040fe200078ec0ff */
[----:B------:R-:W0:Y:S01]  /*0510*/  LDGDEPBAR ;  /* 0x00000000000079af */ /* 0x000e220000000000 */
[----:B------:R-:W-:-:S02]  /*0520*/  LOP3.LUT R11, R2, 0xf, RZ, 0xc0, !PT ;  /* 0x0000000f020b7812 */ /* 0x000fc400078ec0ff */
[--C-:B------:R-:W-:Y:S01]  /*0530*/  SHF.R.U32.HI R7, RZ, 0x2, R2.reuse ;  /* 0x00000002ff077819 */ /* 0x100fe20000011602 */
[----:B------:R1:W-:Y:S01]  /*0540*/  LDGSTS.E.BYPASS.128 [R4+0x2000], [R40.64] ;  /* 0x0200000028047fae */ /* 0x0003e2000b901c44 */
[----:B------:R-:W-:Y:S02]  /*0550*/  LOP3.LUT R10, R2, 0x7, RZ, 0xc0, !PT ;  /* 0x00000007020a7812 */ /* 0x000fe400078ec0ff */
[----:B------:R-:W-:Y:S01]  /*0560*/  LOP3.LUT R9, R8, 0x30, RZ, 0xc0, !PT ;  /* 0x0000003008097812 */ /* 0x000fe200078ec0ff */
[----:B------:R-:W0:Y:S01]  /*0570*/  LDGDEPBAR ;  /* 0x00000000000079af */ /* 0x000e220000000000 */
[----:B------:R-:W-:Y:S02]  /*0580*/  LEA.HI R11, R6, R11, RZ, 0x1d ;  /* 0x0000000b060b7211 */ /* 0x000fe400078fe8ff */
[----:B------:R-:W-:Y:S01]  /*0590*/  LOP3.LUT R10, R10, 0x8, R7, 0xf8, !PT ;  /* 0x000000080a0a7812 */ /* 0x000fe200078ef807 */
[----:B------:R-:W-:Y:S01]  /*05a0*/  BAR.SYNC.DEFER_BLOCKING 0x0 ;  /* 0x0000000000007b1d */ /* 0x000fe20000010000 */
[----:B------:R-:W-:Y:S01]  /*05b0*/  LOP3.LUT R47, R9, 0x10, R2, 0x78, !PT ;  /* 0x00000010092f7812 */ /* 0x000fe200078e7802 */
[----:B------:R-:W-:Y:S01]  /*05c0*/  IMAD.SHL.U32 R46, R11, 0x40, RZ ;  /* 0x000000400b2e7824 */ /* 0x000fe200078e00ff */
[----:B------:R-:W-:-:S02]  /*05d0*/  LOP3.LUT R48, R5, 0x30, R8, 0x48, !PT ;  /* 0x0000003005307812 */ /* 0x000fc400078e4808 */
[----:B------:R-:W-:Y:S02]  /*05e0*/  LOP3.LUT R9, R10, 0x10, R7, 0xf8, !PT ;  /* 0x000000100a097812 */ /* 0x000fe400078ef807 */
[C---:B------:R-:W-:Y:S02]  /*05f0*/  LOP3.LUT R49, R46.reuse, R47, RZ, 0xfc, !PT ;  /* 0x0000002f2e317212 */ /* 0x040fe400078efcff */
[----:B------:R-:W-:Y:S01]  /*0600*/  IADD3 R12, R46, 0x800, RZ ;  /* 0x000008002e0c7810 */ /* 0x000fe20007ffe0ff */
[----:B------:R-:W-:Y:S01]  /*0610*/  IMAD R48, R9, 0x40, R48 ;  /* 0x0000004009307824 */ /* 0x000fe200078e0230 */
[C---:B------:R-:W-:Y:S02]  /*0620*/  LOP3.LUT R9, R8.reuse, 0x20, RZ, 0xc0, !PT ;  /* 0x0000002008097812 */ /* 0x040fe400078ec0ff */
[----:B------:R-:W-:Y:S02]  /*0630*/  LOP3.LUT R8, R8, 0x10, RZ, 0xc0, !PT ;  /* 0x0000001008087812 */ /* 0x000fe400078ec0ff */
[----:B------:R-:W-:-:S02]  /*0640*/  LOP3.LUT R9, R9, 0x10, R2, 0xf8, !PT ;  /* 0x0000001009097812 */ /* 0x000fc400078ef802 */
[----:B------:R-:W-:Y:S02]  /*0650*/  LOP3.LUT R47, R12, R47, RZ, 0xfc, !PT ;  /* 0x0000002f0c2f7212 */ /* 0x000fe400078efcff */
[----:B------:R-:W-:Y:S02]  /*0660*/  LOP3.LUT R45, R9, 0x20, R8, 0x1e, !PT ;  /* 0x00000020092d7812 */ /* 0x000fe400078e1e08 */
[----:B------:R-:W-:Y:S02]  /*0670*/  LOP3.LUT R0, R0, 0xc0, RZ, 0xc0, !PT ;  /* 0x000000c000007812 */ /* 0x000fe400078ec0ff */
[C---:B------:R-:W-:Y:S01]  /*0680*/  LOP3.LUT R46, R45.reuse, R46, RZ, 0xfc, !PT ;  /* 0x0000002e2d2e7212 */ /* 0x040fe200078efcff */
[----:B------:R-:W-:Y:S01]  /*0690*/  @!PT LDS RZ, [RZ] ;  /* 0x00000000fffff984 */ /* 0x000fe20000000800 */
[----:B------:R-:W-:Y:S01]  /*06a0*/  @!PT LDS RZ, [RZ] ;  /* 0x00000000fffff984 */ /* 0x000fe20000000800 */
[----:B------:R-:W-:Y:S01]  /*06b0*/  @!PT LDS RZ, [RZ] ;  /* 0x00000000fffff984 */ /* 0x000fe20000000800 */
[----:B------:R2:W-:Y:S01]  /*06c0*/  LDGSTS.E.BYPASS.128 [R4+0x1000], [R52.64+0x40] ;  /* 0x0100004034047fae */ /* 0x0005e2000b901c44 */
[----:B------:R-:W-:Y:S02]  /*06d0*/  LOP3.LUT R45, R45, R12, RZ, 0xfc, !PT ;  /* 0x0000000c2d2d7212 */ /* 0x000fe400078efcff */
[----:B------:R-:W-:Y:S01]  /*06e0*/  LOP3.LUT R0, R0, 0x6, R5, 0xf8, !PT ;  /* 0x0000000600007812 */ /* 0x000fe200078ef805 */
[----:B------:R-:W0:Y:S01]  /*06f0*/  LDGDEPBAR ;  /* 0x00000000000079af */ /* 0x000e220000000000 */
[----:B------:R-:W-:-:S03]  /*0700*/  LOP3.LUT R5, R2, 0x10, RZ, 0xc0, !PT ;  /* 0x0000001002057812 */ /* 0x000fc600078ec0ff */
[----:B------:R3:W-:Y:S02]  /*0710*/  LDGSTS.E.BYPASS.128 [R4+0x3000], [R50.64+0x40] ;  /* 0x0300004032047fae */ /* 0x0007e4000b901c44 */
[----:B------:R-:W-:Y:S02]  /*0720*/  IMAD R5, R5, 0x10, R0 ;  /* 0x0000001005057824 */ /* 0x000fe400078e0200 */
[----:B------:R-:W0:Y:S01]  /*0730*/  LDGDEPBAR ;  /* 0x00000000000079af */ /* 0x000e220000000000 */
[----:B------:R-:W-:Y:S02]  /*0740*/  IMAD.SHL.U32 R0, R2, 0x4, RZ ;  /* 0x0000000402007824 */ /* 0x000fe400078e00ff */
[----:B------:R-:W-:-:S05]  /*0750*/  IMAD R6, R6, 0x8, R5 ;  /* 0x0000000806067824 */ /* 0x000fca00078e0205 */
[C---:B------:R-:W-:Y:S02]  /*0760*/  IADD3 R5, R6.reuse, 0x200, RZ ;  /* 0x0000020006057810 */ /* 0x040fe40007ffe0ff */
[----:B------:R-:W-:Y:S02]  /*0770*/  LOP3.LUT R7, R6, 0x18, R7, 0xf8, !PT ;  /* 0x0000001806077812 */ /* 0x000fe400078ef807 */
[----:B------:R-:W-:Y:S02]  /*0780*/  SHF.R.U32.HI R6, RZ, 0x2, R6 ;  /* 0x00000002ff067819 */ /* 0x000fe40000011606 */
[----:B------:R-:W-:Y:S02]  /*0790*/  SHF.R.U32.HI R5, RZ, 0x2, R5 ;  /* 0x00000002ff057819 */ /* 0x000fe40000011605 */
[----:B------:R-:W-:Y:S01]  /*07a0*/  LOP3.LUT R6, R6, 0x1fc, RZ, 0xc0, !PT ;  /* 0x000001fc06067812 */ /* 0x000fe200078ec0ff */
[----:B------:R-:W-:-:S04]  /*07b0*/  DEPBAR.LE SB0, 0x2 ;  /* 0x000080800000791a */ /* 0x000fc80000000000 */
[----:B------:R-:W-:Y:S06]  /*07c0*/  BAR.SYNC.DEFER_BLOCKING 0x0 ;  /* 0x0000000000007b1d */ /* 0x000fec0000010000 */
[----:B------:R-:W-:Y:S04]  /*07d0*/  LDSM.16.M88.4 R28, [R49] ;  /* 0x00000000311c783b */ /* 0x000fe80000000200 */
[----:B------:R-:W4:Y:S04]  /*07e0*/  LDSM.16.M88.4 R24, [R48+0x2000] ;  /* 0x002000003018783b */ /* 0x000f280000000200 */
[----:B------:R-:W1:Y:S04]  /*07f0*/  LDSM.16.M88.4 R16, [R48+0x2800] ;  /* 0x002800003010783b */ /* 0x000e680000000200 */
[----:B------:R-:W1:Y:S04]  /*0800*/  LDSM.16.M88.4 R8, [R46] ;  /* 0x000000002e08783b */ /* 0x000e680000000200 */
[----:B------:R-:W2:Y:S04]  /*0810*/  LDSM.16.M88.4 R20, [R47] ;  /* 0x000000002f14783b */ /* 0x000ea80000000200 */
[----:B------:R-:W2:Y:S04]  /*0820*/  LDSM.16.M88.4 R12, [R45] ;  /* 0x000000002d0c783b */ /* 0x000ea80000000200 */
[----:B------:R-:W-:Y:S01]  /*0830*/  BAR.SYNC.DEFER_BLOCKING 0x0 ;  /* 0x0000000000007b1d */ /* 0x000fe20000010000 */
[C---:B----4-:R-:W-:Y:S05]  /*0840*/  IMMA.16832.S8.S8.SAT R36, R28.reuse.ROW, R24.COL, RZ ;  /* 0x000000181c247237 */ /* 0x050fea0000445cff */
[----:B------:R-:W-:Y:S01]  /*0850*/  @!PT LDS RZ, [RZ] ;  /* 0x00000000fffff984 */ /* 0x000fe20000000800 */
[----:B------:R-:W-:Y:S01]  /*0860*/  @!PT LDS RZ, [RZ] ;  /* 0x00000000fffff984 */ /* 0x000fe20000000800 */
[----:B------:R-:W-:Y:S01]  /*0870*/  @!PT LDS RZ, [RZ] ;  /* 0x00000000fffff984 */ /* 0x000fe20000000800 */
[----:B------:R4:W-:Y:S03]  /*0880*/  LDGSTS.E.BYPASS.128 [R4], [R52.64+0x80] ;  /* 0x0000008034047fae */ /* 0x0009e6000b901c44 */
[----:B-1----:R-:W-:Y:S01]  /*0890*/  IMMA.16832.S8.S8.SAT R28, R28.ROW, R16.COL, RZ ;  /* 0x000000101c1c7237 */ /* 0x002fe20000445cff */
[----:B------:R-:W0:Y:S04]  /*08a0*/  LDGDEPBAR ;  /* 0x00000000000079af */ /* 0x000e280000000000 */
[----:B------:R3:W-:Y:S04]  /*08b0*/  LDGSTS.E.BYPASS.128 [R4+0x2000], [R50.64+0x80] ;  /* 0x0200008032047fae */ /* 0x0007e8000b901c44 */
[----:B------:R-:W0:Y:S07]  /*08c0*/  LDGDEPBAR ;  /* 0x00000000000079af */ /* 0x000e2e0000000000 */
[C---:B------:R-:W-:Y:S08]  /*08d0*/  IMMA.16832.S8.S8.SAT R36, R8.reuse.ROW, R26.COL, R36 ;  /* 0x0000001a08247237 */ /* 0x040ff00000445c24 */
[----:B------:R-:W-:Y:S08]  /*08e0*/  IMMA.16832.S8.S8.SAT R8, R8.ROW, R18.COL, R28 ;  /* 0x0000001208087237 */ /* 0x000ff00000445c1c */
[----:B--2---:R-:W-:Y:S01]  /*08f0*/  IMMA.16832.S8.S8.SAT R28, R20.ROW, R24.COL, RZ ;  /* 0x00000018141c7237 */ /* 0x004fe20000445cff */
[----:B------:R-:W-:-:S04]  /*0900*/  DEPBAR.LE SB0, 0x2 ;  /* 0x000080800000791a */ /* 0x000fc80000000000 */
[----:B------:R-:W-:Y:S03]  /*0910*/  BAR.SYNC.DEFER_BLOCKING 0x0 ;  /* 0x0000000000007b1d */ /* 0x000fe60000010000 */
[----:B------:R-:W-:-:S15]  /*0920*/  IMMA.16832.S8.S8.SAT R20, R20.ROW, R16.COL, RZ ;  /* 0x0000001014147237 */ /* 0x000fde0000445cff */
[----:B------:R-:W-:-:S01]  /*0930*/  NOP ;  /* 0x0000000000007918 */ /* 0x000fc20000000000 */
[C---:B------:R-:W-:Y:S01]  /*0940*/  IMMA.16832.S8.S8.SAT R24, R12.reuse.ROW, R26.COL, R28 ;  /* 0x0000001a0c187237 */ /* 0x040fe20000445c1c */
[----:B------:R-:W-:Y:S07]  /*0950*/  LDSM.16.M88.4 R28, [R48+0x3000] ;  /* 0x00300000301c783b */ /* 0x000fee0000000200 */
[----:B------:R-:W-:Y:S01]  /*0960*/  IMMA.16832.S8.S8.SAT R12, R12.ROW, R18.COL, R20 ;  /* 0x000000120c0c7237 */ /* 0x000fe20000445c14 */
[----:B------:R-:W1:Y:S04]  /*0970*/  LDSM.16.M88.4 R20, [R49+0x1000] ;  /* 0x001000003114783b */ /* 0x000e680000000200 */
[----:B------:R-:W2:Y:S04]  /*0980*/  LDSM.16.M88.4 R16, [R48+0x3800] ;  /* 0x003800003010783b */ /* 0x000ea80000000200 */
[----:B------:R-:W2:Y:S01]  /*0990*/  LDSM.16.M88.4 R32, [R46+0x1000] ;  /* 0x001000002e20783b */ /* 0x000ea20000000200 */
[C---:B-1----:R-:W-:Y:S08]  /*09a0*/  IMMA.16832.S8.S8.SAT R36, R20.reuse.ROW, R28.COL, R36 ;  /* 0x0000001c14247237 */ /* 0x042ff00000445c24 */
[----:B--2---:R-:W-:Y:S01]  /*09b0*/  IMMA.16832.S8.S8.SAT R8, R20.ROW, R16.COL, R8 ;  /* 0x0000001014087237 */ /* 0x004fe20000445c08 */
[----:B------:R-:W1:-:S15]  /*09c0*/  LDSM.16.M88.4 R20, [R47+0x1000] ;  /* 0x001000002f14783b */ /* 0x000e5e0000000200 */
[C---:B------:R-:W-:Y:S08]  /*09d0*/  IMMA.16832.S8.S8.SAT R36, R32.reuse.ROW, R30.COL, R36 ;  /* 0x0000001e20247237 */ /* 0x040ff00000445c24 */
[----:B------:R-:W-:Y:S08]  /*09e0*/  IMMA.16832.S8.S8.SAT R8, R32.ROW, R18.COL, R8 ;  /* 0x0000001220087237 */ /* 0x000ff00000445c08 */
[C---:B-1----:R-:W-:Y:S08]  /*09f0*/  IMMA.16832.S8.S8.SAT R24, R20.reuse.ROW, R28.COL, R24 ;  /* 0x0000001c14187237 */ /* 0x042ff00000445c18 */
[----:B------:R-:W-:Y:S01]  /*0a00*/  IMMA.16832.S8.S8.SAT R12, R20.ROW, R16.COL, R12 ;  /* 0x00000010140c7237 */ /* 0x000fe20000445c0c */
[----:B------:R-:W1:Y:S04]  /*0a10*/  LDSM.16.M88.4 R20, [R45+0x1000] ;  /* 0x001000002d14783b */ /* 0x000e680000000200 */
[----:B------:R-:W-:Y:S06]  /*0a20*/  BAR.SYNC.DEFER_BLOCKING 0x0 ;  /* 0x0000000000007b1d */ /* 0x000fec0000010000 */
[----:B------:R-:W-:Y:S01]  /*0a30*/  @!PT LDS RZ, [RZ] ;  /* 0x00000000fffff984 */ /* 0x000fe20000000800 */
[----:B------:R-:W-:Y:S01]  /*0a40*/  @!PT LDS RZ, [RZ] ;  /* 0x00000000fffff984 */ /* 0x000fe20000000800 */
[----:B------:R-:W-:Y:S01]  /*0a50*/  @!PT LDS RZ, [RZ] ;  /* 0x00000000fffff984 */ /* 0x000fe20000000800 */
[----:B------:R4:W-:Y:S04]  /*0a60*/  LDGSTS.E.BYPASS.128 [R4+0x1000], [R52.64+0xc0] ;  /* 0x010000c034047fae */ /* 0x0009e8000b901c44 */
[----:B------:R-:W0:Y:S04]  /*0a70*/  LDGDEPBAR ;  /* 0x00000000000079af */ /* 0x000e280000000000 */
[----:B------:R3:W-:Y:S04]  /*0a80*/  LDGSTS.E.BYPASS.128 [R4+0x3000], [R50.64+0xc0] ;  /* 0x030000c032047fae */ /* 0x0007e8000b901c44 */
[----:B------:R-:W0:Y:S01]  /*0a90*/  LDGDEPBAR ;  /* 0x00000000000079af */ /* 0x000e220000000000 */
[C---:B-1----:R-:W-:Y:S08]  /*0aa0*/  IMMA.16832.S8.S8.SAT R28, R20.reuse.ROW, R30.COL, R24 ;  /* 0x0000001e141c7237 */ /* 0x042ff00000445c18 */
[----:B------:R-:W-:Y:S01]  /*0ab0*/  IMMA.16832.S8.S8.SAT R16, R20.ROW, R18.COL, R12 ;  /* 0x0000001214107237 */ /* 0x000fe20000445c0c */
[----:B------:R-:W-:-:S04]  /*0ac0*/  DEPBAR.LE SB0, 0x2 ;  /* 0x000080800000791a */ /* 0x000fc80000000000 */
[----:B------:R-:W-:Y:S06]  /*0ad0*/  BAR.SYNC.DEFER_BLOCKING 0x0 ;  /* 0x0000000000007b1d */ /* 0x000fec0000010000 */
[----:B------:R-:W-:Y:S04]  /*0ae0*/  LDSM.16.M88.4 R20, [R49] ;  /* 0x000000003114783b */ /* 0x000fe80000000200 */
[----:B------:R-:W1:Y:S04]  /*0af0*/  LDSM.16.M88.4 R24, [R48+0x2000] ;  /* 0x002000003018783b */ /* 0x000e680000000200 */
[----:B------:R-:W2:Y:S04]  /*0b00*/  LDSM.16.M88.4 R12, [R48+0x2800] ;  /* 0x00280000300c783b */ /* 0x000ea80000000200 */
[----:B------:R-:W2:Y:S01]  /*0b10*/  LDSM.16.M88.4 R32, [R46] ;  /* 0x000000002e20783b */ /* 0x000ea20000000200 */
[C---:B-1----:R-:W-:Y:S08]  /*0b20*/  IMMA.16832.S8.S8.SAT R36, R20.reuse.ROW, R24.COL, R36 ;  /* 0x0000001814247237 */ /* 0x042ff00000445c24 */
[----:B--2---:R-:W-:Y:S01]  /*0b30*/  IMMA.16832.S8.S8.SAT R8, R20.ROW, R12.COL, R8 ;  /* 0x0000000c14087237 */ /* 0x004fe20000445c08 */
[----:B------:R-:W1:-:S15]  /*0b40*/  LDSM.16.M88.4 R20, [R47] ;  /* 0x000000002f14783b */ /* 0x000e5e0000000200 */
[C---:B------:R-:W-:Y:S08]  /*0b50*/  IMMA.16832.S8.S8.SAT R36, R32.reuse.ROW, R26.COL, R36 ;  /* 0x0000001a20247237 */ /* 0x040ff00000445c24 */
[----:B------:R-:W-:Y:S08]  /*0b60*/  IMMA.16832.S8.S8.SAT R8, R32.ROW, R14.COL, R8 ;  /* 0x0000000e20087237 */ /* 0x000ff00000445c08 */
[C---:B-1----:R-:W-:Y:S08]  /*0b70*/  IMMA.16832.S8.S8.SAT R28, R20.reuse.ROW, R24.COL, R28 ;  /* 0x00000018141c7237 */ /* 0x042ff00000445c1c */
[----:B------:R-:W-:Y:S01]  /*0b80*/  IMMA.16832.S8.S8.SAT R16, R20.ROW, R12.COL, R16 ;  /* 0x0000000c14107237 */ /* 0x000fe20000445c10 */
[----:B------:R-:W1:Y:S04]  /*0b90*/  LDSM.16.M88.4 R20, [R45] ;  /* 0x000000002d14783b */ /* 0x000e680000000200 */
[----:B------:R-:W-:Y:S06]  /*0ba0*/  BAR.SYNC.DEFER_BLOCKING 0x0 ;  /* 0x0000000000007b1d */ /* 0x000fec0000010000 */
[----:B------:R-:W-:Y:S01]  /*0bb0*/  @!PT LDS RZ, [RZ] ;  /* 0x00000000fffff984 */ /* 0x000fe20000000800 */
[----:B------:R-:W-:Y:S01]  /*0bc0*/  @!PT LDS RZ, [RZ] ;  /* 0x00000000fffff984 */ /* 0x000fe20000000800 */
[----:B------:R-:W-:Y:S01]  /*0bd0*/  @!PT LDS RZ, [RZ] ;  /* 0x00000000fffff984 */ /* 0x000fe20000000800 */
[----:B------:R4:W-:Y:S04]  /*0be0*/  LDGSTS.E.BYPASS.128 [R4], [R52.64+0x100] ;  /* 0x0000010034047fae */ /* 0x0009e8000b901c44 */
[----:B------:R-:W0:Y:S04]  /*0bf0*/  LDGDEPBAR ;  /* 0x00000000000079af */ /* 0x000e280000000000 */
[----:B------:R3:W-:Y:S04]  /*0c00*/  LDGSTS.E.BYPASS.128 [R4+0x2000], [R50.64+0x100] ;  /* 0x0200010032047fae */ /* 0x0007e8000b901c44 */
[----:B------:R-:W0:Y:S01]  /*0c10*/  LDGDEPBAR ;  /* 0x00000000000079af */ /* 0x000e220000000000 */
[C---:B-1----:R-:W-:Y:S08]  /*0c20*/  IMMA.16832.S8.S8.SAT R24, R20.reuse.ROW, R26.COL, R28 ;  /* 0x0000001a14187237 */ /* 0x042ff00000445c1c */
[----:B------:R-:W-:Y:S01]  /*0c30*/  IMMA.16832.S8.S8.SAT R12, R20.ROW, R14.COL, R16 ;  /* 0x0000000e140c7237 */ /* 0x000fe20000445c10 */
[----:B------:R-:W-:-:S04]  /*0c40*/  DEPBAR.LE SB0, 0x2 ;  /* 0x000080800000791a */ /* 0x000fc80000000000 */
[----:B------:R-:W-:Y:S06]  /*0c50*/  BAR.SYNC.DEFER_BLOCKING 0x0 ;  /* 0x0000000000007b1d */ /* 0x000fec0000010000 */
[----:B------:R-:W-:Y:S04]  /*0c60*/  LDSM.16.M88.4 R20, [R49+0x1000] ;  /* 0x001000003114783b */ /* 0x000fe80000000200 */
        /* <DEDUP_REMOVED lines=643> */
[----:B-1----:R-:W-:Y:S01]  /*34a0*/  IMMA.16832.S8.S8.SAT R28, R20.ROW, R30.COL, R24 ;  /* 0x0000001e141c7237 */ /* 0x002fe20000445c18 */
[----:B----4-:R-:W-:-:S05]  /*34b0*/  IADD3 R52, P0, R42, 0x1000, RZ ;  /* 0x000010002a347810 */ /* 0x010fca0007f1e0ff */
[----:B------:R-:W-:Y:S01]  /*34c0*/  IMAD.X R53, RZ, RZ, R53, P0 ;  /* 0x000000ffff357224 */ /* 0x000fe200000e0635 */
[----:B---3--:R-:W-:Y:S01]  /*34d0*/  IADD3 R50, P1, R40, 0x1000, RZ ;  /* 0x0000100028327810 */ /* 0x008fe20007f3e0ff */
[----:B------:R-:W-:Y:S04]  /*34e0*/  IMMA.16832.S8.S8.SAT R16, R20.ROW, R18.COL, R12 ;  /* 0x0000001214107237 */ /* 0x000fe80000445c0c */
[----:B------:R-:W-:Y:S01]  /*34f0*/  IMAD.X R51, RZ, RZ, R51, P1 ;  /* 0x000000ffff337224 */ /* 0x000fe200008e0633 */
[----:B------:R-:W-:-:S04]  /*3500*/  DEPBAR.LE SB0, 0x2 ;  /* 0x000080800000791a */ /* 0x000fc80000000000 */
[----:B------:R-:W-:Y:S06]  /*3510*/  BAR.SYNC.DEFER_BLOCKING 0x0 ;  /* 0x0000000000007b1d */ /* 0x000fec0000010000 */
[----:B------:R-:W-:Y:S04]  /*3520*/  LDSM.16.M88.4 R32, [R49] ;  /* 0x000000003120783b */ /* 0x000fe80000000200 */
[----:B------:R-:W1:Y:S04]  /*3530*/  LDSM.16.M88.4 R24, [R48+0x2000] ;  /* 0x002000003018783b */ /* 0x000e680000000200 */
[----:B------:R-:W2:Y:S04]  /*3540*/  LDSM.16.M88.4 R12, [R48+0x2800] ;  /* 0x00280000300c783b */ /* 0x000ea80000000200 */
[----:B------:R-:W3:Y:S01]  /*3550*/  LDSM.16.M88.4 R20, [R47] ;  /* 0x000000002f14783b */ /* 0x000ee20000000200 */
[C---:B-1----:R-:W-:Y:S08]  /*3560*/  IMMA.16832.S8.S8.SAT R36, R32.reuse.ROW, R24.COL, R36 ;  /* 0x0000001820247237 */ /* 0x042ff00000445c24 */
[----:B--2---:R-:W-:Y:S01]  /*3570*/  IMMA.16832.S8.S8.SAT R8, R32.ROW, R12.COL, R8 ;  /* 0x0000000c20087237 */ /* 0x004fe20000445c08 */
[----:B------:R-:W1:Y:S07]  /*3580*/  LDSM.16.M88.4 R32, [R46] ;  /* 0x000000002e20783b */ /* 0x000e6e0000000200 */
[C---:B---3--:R-:W-:Y:S08]  /*3590*/  IMMA.16832.S8.S8.SAT R28, R20.reuse.ROW, R24.COL, R28 ;  /* 0x00000018141c7237 */ /* 0x048ff00000445c1c */
[----:B------:R-:W-:Y:S01]  /*35a0*/  IMMA.16832.S8.S8.SAT R16, R20.ROW, R12.COL, R16 ;  /* 0x0000000c14107237 */ /* 0x000fe20000445c10 */
[----:B------:R-:W2:Y:S04]  /*35b0*/  LDSM.16.M88.4 R20, [R45] ;  /* 0x000000002d14783b */ /* 0x000ea80000000200 */
[----:B------:R-:W-:Y:S03]  /*35c0*/  BAR.SYNC.DEFER_BLOCKING 0x0 ;  /* 0x0000000000007b1d */ /* 0x000fe60000010000 */
[C---:B-1----:R-:W-:Y:S03]  /*35d0*/  IMMA.16832.S8.S8.SAT R36, R32.reuse.ROW, R26.COL, R36 ;  /* 0x0000001a20247237 */ /* 0x042fe60000445c24 */
[----:B------:R-:W-:Y:S01]  /*35e0*/  @!PT LDS RZ, [RZ] ;  /* 0x00000000fffff984 */ /* 0x000fe20000000800 */
[----:B------:R-:W-:Y:S01]  /*35f0*/  @!PT LDS RZ, [RZ] ;  /* 0x00000000fffff984 */ /* 0x000fe20000000800 */
[----:B------:R-:W-:Y:S01]  /*3600*/  @!PT LDS RZ, [RZ] ;  /* 0x00000000fffff984 */ /* 0x000fe20000000800 */
[----:B------:R1:W-:Y:S04]  /*3610*/  LDGSTS.E.BYPASS.128 [R4], [R52.64+-0x800] ;  /* 0x0000080034047fae */ /* 0x0003e8000b901c44 */
[----:B------:R-:W0:Y:S01]  /*3620*/  LDGDEPBAR ;  /* 0x00000000000079af */ /* 0x000e220000000000 */
[----:B------:R-:W-:Y:S03]  /*3630*/  IMMA.16832.S8.S8.SAT R8, R32.ROW, R14.COL, R8 ;  /* 0x0000000e20087237 */ /* 0x000fe60000445c08 */
[----:B------:R1:W-:Y:S04]  /*3640*/  LDGSTS.E.BYPASS.128 [R4+0x2000], [R50.64+-0x800] ;  /* 0x0200080032047fae */ /* 0x0003e8000b901c44 */
[----:B------:R-:W0:Y:S01]  /*3650*/  LDGDEPBAR ;  /* 0x00000000000079af */ /* 0x000e220000000000 */
[C---:B--2---:R-:W-:Y:S08]  /*3660*/  IMMA.16832.S8.S8.SAT R24, R20.reuse.ROW, R26.COL, R28 ;  /* 0x0000001a14187237 */ /* 0x044ff00000445c1c */
[----:B------:R-:W-:Y:S01]  /*3670*/  IMMA.16832.S8.S8.SAT R12, R20.ROW, R14.COL, R16 ;  /* 0x0000000e140c7237 */ /* 0x000fe20000445c10 */
[----:B------:R-:W-:-:S04]  /*3680*/  DEPBAR.LE SB0, 0x2 ;  /* 0x000080800000791a */ /* 0x000fc80000000000 */
[----:B------:R-:W-:Y:S06]  /*3690*/  BAR.SYNC.DEFER_BLOCKING 0x0 ;  /* 0x0000000000007b1d */ /* 0x000fec0000010000 */
[----:B------:R-:W-:Y:S04]  /*36a0*/  LDSM.16.M88.4 R32, [R49+0x1000] ;  /* 0x001000003120783b */ /* 0x000fe80000000200 */
[----:B------:R-:W2:Y:S04]  /*36b0*/  LDSM.16.M88.4 R28, [R48+0x3000] ;  /* 0x00300000301c783b */ /* 0x000ea80000000200 */
[----:B------:R-:W3:Y:S04]  /*36c0*/  LDSM.16.M88.4 R16, [R48+0x3800] ;  /* 0x003800003010783b */ /* 0x000ee80000000200 */
[----:B------:R-:W4:Y:S01]  /*36d0*/  LDSM.16.M88.4 R20, [R47+0x1000] ;  /* 0x001000002f14783b */ /* 0x000f220000000200 */
[C---:B--2---:R-:W-:Y:S08]  /*36e0*/  IMMA.16832.S8.S8.SAT R36, R32.reuse.ROW, R28.COL, R36 ;  /* 0x0000001c20247237 */ /* 0x044ff00000445c24 */
[----:B---3--:R-:W-:Y:S01]  /*36f0*/  IMMA.16832.S8.S8.SAT R8, R32.ROW, R16.COL, R8 ;  /* 0x0000001020087237 */ /* 0x008fe20000445c08 */
[----:B------:R-:W2:Y:S07]  /*3700*/  LDSM.16.M88.4 R32, [R46+0x1000] ;  /* 0x001000002e20783b */ /* 0x000eae0000000200 */
[C---:B----4-:R-:W-:Y:S08]  /*3710*/  IMMA.16832.S8.S8.SAT R24, R20.reuse.ROW, R28.COL, R24 ;  /* 0x0000001c14187237 */ /* 0x050ff00000445c18 */
[----:B------:R-:W-:Y:S01]  /*3720*/  IMMA.16832.S8.S8.SAT R12, R20.ROW, R16.COL, R12 ;  /* 0x00000010140c7237 */ /* 0x000fe20000445c0c */
[----:B------:R-:W3:Y:S04]  /*3730*/  LDSM.16.M88.4 R20, [R45+0x1000] ;  /* 0x001000002d14783b */ /* 0x000ee80000000200 */
[----:B------:R-:W-:Y:S03]  /*3740*/  BAR.SYNC.DEFER_BLOCKING 0x0 ;  /* 0x0000000000007b1d */ /* 0x000fe60000010000 */
[C---:B--2---:R-:W-:Y:S03]  /*3750*/  IMMA.16832.S8.S8.SAT R36, R32.reuse.ROW, R30.COL, R36 ;  /* 0x0000001e20247237 */ /* 0x044fe60000445c24 */
[----:B------:R-:W-:Y:S01]  /*3760*/  @!PT LDS RZ, [RZ] ;  /* 0x00000000fffff984 */ /* 0x000fe20000000800 */
[----:B------:R-:W-:Y:S01]  /*3770*/  @!PT LDS RZ, [RZ] ;  /* 0x00000000fffff984 */ /* 0x000fe20000000800 */
[----:B------:R-:W-:Y:S01]  /*3780*/  @!PT LDS RZ, [RZ] ;  /* 0x00000000fffff984 */ /* 0x000fe20000000800 */
[----:B------:R1:W-:Y:S04]  /*3790*/  LDGSTS.E.BYPASS.128 [R4+0x1000], [R52.64+-0x7c0] ;  /* 0x0100084034047fae */ /* 0x0003e8000b901c44 */
[----:B------:R-:W0:Y:S01]  /*37a0*/  LDGDEPBAR ;  /* 0x00000000000079af */ /* 0x000e220000000000 */
[----:B------:R-:W-:Y:S03]  /*37b0*/  IMMA.16832.S8.S8.SAT R8, R32.ROW, R18.COL, R8 ;  /* 0x0000001220087237 */ /* 0x000fe60000445c08 */
[----:B------:R1:W-:Y:S04]  /*37c0*/  LDGSTS.E.BYPASS.128 [R4+0x3000], [R50.64+-0x7c0] ;  /* 0x0300084032047fae */ /* 0x0003e8000b901c44 */
[----:B------:R-:W0:Y:S01]  /*37d0*/  LDGDEPBAR ;  /* 0x00000000000079af */ /* 0x000e220000000000 */
[C---:B---3--:R-:W-:Y:S08]  /*37e0*/  IMMA.16832.S8.S8.SAT R28, R20.reuse.ROW, R30.COL, R24 ;  /* 0x0000001e141c7237 */ /* 0x048ff00000445c18 */
[----:B------:R-:W-:Y:S01]  /*37f0*/  IMMA.16832.S8.S8.SAT R16, R20.ROW, R18.COL, R12 ;  /* 0x0000001214107237 */ /* 0x000fe20000445c0c */
[----:B------:R-:W-:-:S04]  /*3800*/  DEPBAR.LE SB0, 0x2 ;  /* 0x000080800000791a */ /* 0x000fc80000000000 */
[----:B------:R-:W-:Y:S06]  /*3810*/  BAR.SYNC.DEFER_BLOCKING 0x0 ;  /* 0x0000000000007b1d */ /* 0x000fec0000010000 */
[----:B------:R-:W-:Y:S04]  /*3820*/  LDSM.16.M88.4 R32, [R49] ;  /* 0x000000003120783b */ /* 0x000fe80000000200 */
[----:B------:R-:W2:Y:S04]  /*3830*/  LDSM.16.M88.4 R24, [R48+0x2000] ;  /* 0x002000003018783b */ /* 0x000ea80000000200 */
[----:B------:R-:W3:Y:S04]  /*3840*/  LDSM.16.M88.4 R12, [R48+0x2800] ;  /* 0x00280000300c783b */ /* 0x000ee80000000200 */
[----:B------:R-:W4:Y:S01]  /*3850*/  LDSM.16.M88.4 R20, [R47] ;  /* 0x000000002f14783b */ /* 0x000f220000000200 */
[C---:B--2---:R-:W-:Y:S08]  /*3860*/  IMMA.16832.S8.S8.SAT R36, R32.reuse.ROW, R24.COL, R36 ;  /* 0x0000001820247237 */ /* 0x044ff00000445c24 */
[----:B---3--:R-:W-:Y:S01]  /*3870*/  IMMA.16832.S8.S8.SAT R8, R32.ROW, R12.COL, R8 ;  /* 0x0000000c20087237 */ /* 0x008fe20000445c08 */
[----:B------:R-:W2:Y:S07]  /*3880*/  LDSM.16.M88.4 R32, [R46] ;  /* 0x000000002e20783b */ /* 0x000eae0000000200 */
[C---:B----4-:R-:W-:Y:S08]  /*3890*/  IMMA.16832.S8.S8.SAT R28, R20.reuse.ROW, R24.COL, R28 ;  /* 0x00000018141c7237 */ /* 0x050ff00000445c1c */
[----:B------:R-:W-:Y:S01]  /*38a0*/  IMMA.16832.S8.S8.SAT R16, R20.ROW, R12.COL, R16 ;  /* 0x0000000c14107237 */ /* 0x000fe20000445c10 */
[----:B------:R-:W3:Y:S04]  /*38b0*/  LDSM.16.M88.4 R20, [R45] ;  /* 0x000000002d14783b */ /* 0x000ee80000000200 */
[----:B------:R-:W-:Y:S03]  /*38c0*/  BAR.SYNC.DEFER_BLOCKING 0x0 ;  /* 0x0000000000007b1d */ /* 0x000fe60000010000 */
[C---:B--2---:R-:W-:Y:S03]  /*38d0*/  IMMA.16832.S8.S8.SAT R36, R32.reuse.ROW, R26.COL, R36 ;  /* 0x0000001a20247237 */ /* 0x044fe60000445c24 */
        /* <DEDUP_REMOVED lines=327> */
[----:B------:R-:W4:Y:S04]  /*4d50*/  LDSM.16.M88.4 R16, [R47] ;  /* 0x000000002f10783b */ /* 0x000f280000000200 */
[----:B------:R-:W1:Y:S01]  /*4d60*/  LDSM.16.M88.4 R32, [R45] ;  /* 0x000000002d20783b */ /* 0x000e620000000200 */
[C---:B--2---:R-:W-:Y:S08]  /*4d70*/  IMMA.16832.S8.S8.SAT R36, R12.reuse.ROW, R20.COL, R36 ;  /* 0x000000140c247237 */ /* 0x044ff00000445c24 */
[----:B---3--:R-:W-:Y:S01]  /*4d80*/  IMMA.16832.S8.S8.SAT R8, R12.ROW, R40.COL, R8 ;  /* 0x000000280c087237 */ /* 0x008fe20000445c08 */
[----:B------:R-:W2:Y:S04]  /*4d90*/  LDSM.16.M88.4 R12, [R46] ;  /* 0x000000002e0c783b */ /* 0x000ea80000000200 */
[----:B------:R-:W-:Y:S03]  /*4da0*/  BAR.SYNC.DEFER_BLOCKING 0x0 ;  /* 0x0000000000007b1d */ /* 0x000fe60000010000 */
[C---:B----4-:R-:W-:Y:S08]  /*4db0*/  IMMA.16832.S8.S8.SAT R24, R16.reuse.ROW, R20.COL, R24 ;  /* 0x0000001410187237 */ /* 0x050ff00000445c18 */
[----:B------:R-:W-:Y:S01]  /*4dc0*/  IMMA.16832.S8.S8.SAT R28, R16.ROW, R40.COL, R28 ;  /* 0x00000028101c7237 */ /* 0x000fe20000445c1c */
[----:B------:R-:W-:Y:S01]  /*4dd0*/  @!PT LDS RZ, [RZ] ;  /* 0x00000000fffff984 */ /* 0x000fe20000000800 */
[----:B------:R-:W-:Y:S01]  /*4de0*/  @!PT LDS RZ, [RZ] ;  /* 0x00000000fffff984 */ /* 0x000fe20000000800 */
[----:B------:R-:W-:Y:S01]  /*4df0*/  @!PT LDS RZ, [RZ] ;  /* 0x00000000fffff984 */ /* 0x000fe20000000800 */
[----:B------:R3:W-:Y:S04]  /*4e00*/  LDGSTS.E.BYPASS.128 [R4], [R52.64+-0x400], !PT ;  /* 0x00000c0034047fae */ /* 0x0007e8000f901c44 */
[----:B------:R-:W0:Y:S04]  /*4e10*/  LDGDEPBAR ;  /* 0x00000000000079af */ /* 0x000e280000000000 */
[----:B------:R3:W-:-:S15]  /*4e20*/  LDGSTS.E.BYPASS.128 [R4+0x2000], [R50.64+-0x400], !PT ;  /* 0x02000c0032047fae */ /* 0x0007de000f901c44 */
[----:B-1----:R-:W-:Y:S01]  /*4e30*/  IMMA.16832.S8.S8.SAT R28, R32.ROW, R42.COL, R28 ;  /* 0x0000002a201c7237 */ /* 0x002fe20000445c1c */
[----:B------:R-:W0:Y:S07]  /*4e40*/  LDGDEPBAR ;  /* 0x00000000000079af */ /* 0x000e2e0000000000 */
[C---:B--2---:R-:W-:Y:S08]  /*4e50*/  IMMA.16832.S8.S8.SAT R36, R12.reuse.ROW, R22.COL, R36 ;  /* 0x000000160c247237 */ /* 0x044ff00000445c24 */
[----:B------:R-:W-:Y:S08]  /*4e60*/  IMMA.16832.S8.S8.SAT R8, R12.ROW, R42.COL, R8 ;  /* 0x0000002a0c087237 */ /* 0x000ff00000445c08 */
[----:B------:R-:W-:Y:S01]  /*4e70*/  IMMA.16832.S8.S8.SAT R20, R32.ROW, R22.COL, R24 ;  /* 0x0000001620147237 */ /* 0x000fe20000445c18 */
[----:B------:R-:W-:-:S04]  /*4e80*/  DEPBAR.LE SB0, 0x2 ;  /* 0x000080800000791a */ /* 0x000fc80000000000 */
[----:B------:R-:W-:Y:S06]  /*4e90*/  BAR.SYNC.DEFER_BLOCKING 0x0 ;  /* 0x0000000000007b1d */ /* 0x000fec0000010000 */
[----:B------:R-:W-:Y:S04]  /*4ea0*/  LDSM.16.M88.4 R12, [R49+0x1000] ;  /* 0x00100000310c783b */ /* 0x000fe80000000200 */
[----:B------:R-:W1:Y:S04]  /*4eb0*/  LDSM.16.M88.4 R16, [R48+0x3000] ;  /* 0x003000003010783b */ /* 0x000e680000000200 */
[----:B------:R-:W2:Y:S04]  /*4ec0*/  LDSM.16.M88.4 R24, [R48+0x3800] ;  /* 0x003800003018783b */ /* 0x000ea80000000200 */
[----:B------:R-:W4:Y:S04]  /*4ed0*/  LDSM.16.M88.4 R32, [R47+0x1000] ;  /* 0x001000002f20783b */ /* 0x000f280000000200 */
[----:B------:R-:W3:Y:S01]  /*4ee0*/  LDSM.16.M88.4 R40, [R46+0x1000] ;  /* 0x001000002e28783b */ /* 0x000ee20000000200 */
[C---:B-1----:R-:W-:Y:S08]  /*4ef0*/  IMMA.16832.S8.S8.SAT R36, R12.reuse.ROW, R16.COL, R36 ;  /* 0x000000100c247237 */ /* 0x042ff00000445c24 */
[----:B--2---:R-:W-:Y:S01]  /*4f00*/  IMMA.16832.S8.S8.SAT R8, R12.ROW, R24.COL, R8 ;  /* 0x000000180c087237 */ /* 0x004fe20000445c08 */
[----:B------:R-:W1:Y:S04]  /*4f10*/  LDSM.16.M88.4 R12, [R45+0x1000] ;  /* 0x001000002d0c783b */ /* 0x000e680000000200 */
[----:B------:R-:W-:Y:S03]  /*4f20*/  BAR.SYNC.DEFER_BLOCKING 0x0 ;  /* 0x0000000000007b1d */ /* 0x000fe60000010000 */
[----:B----4-:R-:W-:Y:S07]  /*4f30*/  IMMA.16832.S8.S8.SAT R20, R32.ROW, R16.COL, R20 ;  /* 0x0000001020147237 */ /* 0x010fee0000445c14 */
[----:B------:R-:W-:Y:S01]  /*4f40*/  LOP3.LUT R16, R0, 0x3fc, RZ, 0xc0, !PT ;  /* 0x000003fc00107812 */ /* 0x000fe200078ec0ff */
[----:B---3--:R-:W-:Y:S01]  /*4f50*/  IMMA.16832.S8.S8.SAT R36, R40.ROW, R18.COL, R36 ;  /* 0x0000001228247237 */ /* 0x008fe20000445c24 */
[----:B------:R-:W-:-:S02]  /*4f60*/  LOP3.LUT R0, R3, 0x3c, R0, 0xf8, !PT ;  /* 0x0000003c03007812 */ /* 0x000fc400078ef800 */
[----:B------:R-:W-:Y:S02]  /*4f70*/  LOP3.LUT R17, R16, 0x400, RZ, 0xfc, !PT ;  /* 0x0000040010117812 */ /* 0x000fe400078efcff */
[----:B------:R-:W-:Y:S02]  /*4f80*/  ISETP.GE.AND P0, PT, R0, 0xc00, PT ;  /* 0x00000c000000780c */ /* 0x000fe40003f06270 */
[----:B------:R-:W-:Y:S01]  /*4f90*/  SHF.R.U32.HI R17, RZ, 0x2, R17 ;  /* 0x00000002ff117819 */ /* 0x000fe20000011611 */
[----:B------:R-:W-:Y:S03]  /*4fa0*/  IMMA.16832.S8.S8.SAT R8, R40.ROW, R26.COL, R8 ;  /* 0x0000001a28087237 */ /* 0x000fe60000445c08 */
[----:B------:R-:W-:Y:S01]  /*4fb0*/  LOP3.LUT R17, R17, 0x1f0, RZ, 0xc0, !PT ;  /* 0x000001f011117812 */ /* 0x000fe200078ec0ff */
[----:B------:R-:W-:Y:S01]  /*4fc0*/  @!PT LDS RZ, [RZ] ;  /* 0x00000000fffff984 */ /* 0x000fe20000000800 */
[----:B------:R-:W-:Y:S01]  /*4fd0*/  @!PT LDS RZ, [RZ] ;  /* 0x00000000fffff984 */ /* 0x000fe20000000800 */
[----:B------:R-:W-:Y:S01]  /*4fe0*/  @!PT LDS RZ, [RZ] ;  /* 0x00000000fffff984 */ /* 0x000fe20000000800 */
[----:B------:R2:W-:Y:S04]  /*4ff0*/  LDGSTS.E.BYPASS.128 [R4+0x1000], [R52.64+-0x3c0], !PT ;  /* 0x01000c4034047fae */ /* 0x0005e8000f901c44 */
[----:B------:R-:W-:Y:S01]  /*5000*/  IMMA.16832.S8.S8.SAT R28, R32.ROW, R24.COL, R28 ;  /* 0x00000018201c7237 */ /* 0x000fe20000445c1c */
[----:B------:R-:W0:Y:S04]  /*5010*/  LDGDEPBAR ;  /* 0x00000000000079af */ /* 0x000e280000000000 */
[----:B------:R2:W-:Y:S02]  /*5020*/  LDGSTS.E.BYPASS.128 [R4+0x3000], [R50.64+-0x3c0], !PT ;  /* 0x03000c4032047fae */ /* 0x0005e4000f901c44 */
[----:B------:R-:W-:-:S02]  /*5030*/  IMAD R24, R7, 0x4, R6 ;  /* 0x0000000407187824 */ /* 0x000fc400078e0206 */
[----:B------:R-:W0:Y:S01]  /*5040*/  LDGDEPBAR ;  /* 0x00000000000079af */ /* 0x000e220000000000 */
[----:B-1----:R-:W-:Y:S01]  /*5050*/  IMMA.16832.S8.S8.SAT R20, R12.ROW, R18.COL, R20 ;  /* 0x000000120c147237 */ /* 0x002fe20000445c14 */
[----:B--2---:R-:W-:-:S05]  /*5060*/  LOP3.LUT R4, R5, 0x1f0, RZ, 0xc0, !PT ;  /* 0x000001f005047812 */ /* 0x004fca00078ec0ff */
[----:B------:R-:W-:-:S08]  /*5070*/  IMAD R25, R7, 0x4, R4 ;  /* 0x0000000407197824 */ /* 0x000fd000078e0204 */
[----:B------:R-:W-:Y:S07]  /*5080*/  IMMA.16832.S8.S8.SAT R28, R12.ROW, R26.COL, R28 ;  /* 0x0000001a0c1c7237 */ /* 0x000fee0000445c1c */
[----:B------:R-:W-:Y:S01]  /*5090*/  LOP3.LUT R13, R2, 0xf0, RZ, 0xc0, !PT ;  /* 0x000000f0020d7812 */ /* 0x000fe200078ec0ff */
[----:B------:R-:W-:Y:S01]  /*50a0*/  IMAD R27, R16, 0x4, R17 ;  /* 0x00000004101b7824 */ /* 0x000fe200078e0211 */
[----:B------:R-:W-:-:S04]  /*50b0*/  DEPBAR.LE SB0, 0x0 ;  /* 0x000080000000791a */ /* 0x000fc80000000000 */
[----:B------:R-:W-:Y:S01]  /*50c0*/  BAR.SYNC.DEFER_BLOCKING 0x0 ;  /* 0x0000000000007b1d */ /* 0x000fe20000010000 */
[----:B------:R-:W-:-:S05]  /*50d0*/  IMAD R26, R16, 0x4, R13 ;  /* 0x00000004101a7824 */ /* 0x000fca00078e020d */
[----:B------:R-:W-:Y:S04]  /*50e0*/  STS.64 [R24], R36 ;  /* 0x0000002418007388 */ /* 0x000fe80000000a00 */
[----:B------:R-:W-:Y:S04]  /*50f0*/  STS.64 [R25+0x800], R38 ;  /* 0x0008002619007388 */ /* 0x000fe80000000a00 */
[----:B------:R1:W-:Y:S04]  /*5100*/  STS.64 [R24+0x80], R8 ;  /* 0x0000800818007388 */ /* 0x0003e80000000a00 */
[----:B------:R2:W-:Y:S04]  /*5110*/  STS.64 [R25+0x880], R10 ;  /* 0x0008800a19007388 */ /* 0x0005e80000000a00 */
[----:B------:R-:W-:Y:S01]  /*5120*/  BAR.SYNC.DEFER_BLOCKING 0x0 ;  /* 0x0000000000007b1d */ /* 0x000fe20000010000 */
[----:B-1----:R-:W-:-:S04]  /*5130*/  SHF.R.U32.HI R9, RZ, 0x4, R2 ;  /* 0x00000004ff097819 */ /* 0x002fc80000011602 */
[----:B------:R-:W-:-:S04]  /*5140*/  SGXT.U32 R9, R9, 0x4 ;  /* 0x000000040909781a */ /* 0x000fc80000000000 */
[----:B------:R-:W-:-:S04]  /*5150*/  LOP3.LUT R9, R9, R44, RZ, 0xfc, !PT ;  /* 0x0000002c09097212 */ /* 0x000fc800078efcff */
[C---:B------:R-:W-:Y:S01]  /*5160*/  LOP3.LUT R3, R9.reuse, 0x10, RZ, 0xfc, !PT ;  /* 0x0000001009037812 */ /* 0x040fe200078efcff */
[C---:B------:R-:W-:Y:S01]  /*5170*/  IMAD R0, R9.reuse, 0xc00, R0 ;  /* 0x00000c0009007824 */ /* 0x040fe200078e0200 */
[C---:B------:R-:W-:Y:S02]  /*5180*/  LOP3.LUT R2, R9.reuse, 0x20, RZ, 0xfc, !PT ;  /* 0x0000002009027812 */ /* 0x040fe400078efcff */
[C---:B------:R-:W-:Y:S02]  /*5190*/  ISETP.LT.AND P3, PT, R9.reuse, 0xe10, !P0 ;  /* 0x00000e100900780c */ /* 0x040fe40004761270 */
[----:B------:R-:W-:Y:S01]  /*51a0*/  LOP3.LUT R9, R9, 0x30, RZ, 0xfc, !PT ;  /* 0x0000003009097812 */ /* 0x000fe200078efcff */
[----:B------:R-:W1:Y:S01]  /*51b0*/  LDS.128 R12, [R26] ;  /* 0x000000001a0c7984 */ /* 0x000e620000000c00 */
[----:B------:R-:W-:Y:S02]  /*51c0*/  ISETP.LT.AND P2, PT, R3, 0xe10, !P0 ;  /* 0x00000e100300780c */ /* 0x000fe40004741270 */
[----:B------:R-:W-:Y:S01]  /*51d0*/  ISETP.LT.AND P1, PT, R2, 0xe10, !P0 ;  /* 0x00000e100200780c */ /* 0x000fe20004721270 */
[----:B------:R-:W3:Y:S04]  /*51e0*/  LDS.128 R4, [R27+0x1000] ;  /* 0x001000001b047984 */ /* 0x000ee80000000c00 */
[----:B------:R-:W-:Y:S01]  /*51f0*/  BAR.SYNC.DEFER_BLOCKING 0x0 ;  /* 0x0000000000007b1d */ /* 0x000fe20000010000 */
[----:B------:R-:W-:-:S02]  /*5200*/  ISETP.LT.AND P0, PT, R9, 0xe10, !P0 ;  /* 0x00000e100900780c */ /* 0x000fc40004701270 */
[C---:B------:R-:W-:Y:S02]  /*5210*/  IADD3 R8, R0.reuse, 0xc000, RZ ;  /* 0x0000c00000087810 */ /* 0x040fe40007ffe0ff */
[----:B--2---:R-:W-:Y:S01]  /*5220*/  IADD3 R10, R0, 0x18000, RZ ;  /* 0x00018000000a7810 */ /* 0x004fe20007ffe0ff */
[----:B------:R2:W-:Y:S04]  /*5230*/  STS.64 [R24], R20 ;  /* 0x0000001418007388 */ /* 0x0005e80000000a00 */
[----:B------:R-:W-:Y:S04]  /*5240*/  STS.64 [R25+0x800], R22 ;  /* 0x0008001619007388 */ /* 0x000fe80000000a00 */
[----:B------:R-:W-:Y:S04]  /*5250*/  STS.64 [R24+0x80], R28 ;  /* 0x0000801c18007388 */ /* 0x000fe80000000a00 */
[----:B------:R-:W-:Y:S01]  /*5260*/  STS.64 [R25+0x880], R30 ;  /* 0x0008801e19007388 */ /* 0x000fe20000000a00 */
[----:B--2---:R-:W-:-:S03]  /*5270*/  IMAD.MOV.U32 R21, RZ, RZ, 0x4 ;  /* 0x00000004ff157424 */ /* 0x004fc600078e00ff */
[----:B------:R-:W-:Y:S01]  /*5280*/  BAR.SYNC.DEFER_BLOCKING 0x0 ;  /* 0x0000000000007b1d */ /* 0x000fe20000010000 */
[----:B------:R-:W-:-:S04]  /*5290*/  IMAD.WIDE R2, R0, R21, c[0x0][0x170] ;  /* 0x00005c0000027625 */ /* 0x000fc800078e0215 */
[----:B------:R-:W-:-:S04]  /*52a0*/  IMAD.WIDE R8, R8, R21, c[0x0][0x170] ;  /* 0x00005c0008087625 */ /* 0x000fc800078e0215 */
[----:B------:R-:W-:Y:S01]  /*52b0*/  IMAD.WIDE R10, R10, R21, c[0x0][0x170] ;  /* 0x00005c000a0a7625 */ /* 0x000fe200078e0215 */
[----:B------:R-:W2:Y:S04]  /*52c0*/  LDS.128 R16, [R26] ;  /* 0x000000001a107984 */ /* 0x000ea80000000c00 */
[----:B-1----:R1:W-:Y:S04]  /*52d0*/  @P3 STG.E.128 [R2.64], R12 ;  /* 0x0000000c02003986 */ /* 0x0023e8000c101d04 */
[----:B---3--:R1:W-:Y:S04]  /*52e0*/  @P2 STG.E.128 [R8.64], R4 ;  /* 0x0000000408002986 */ /* 0x0083e8000c101d04 */
[----:B--2---:R1:W-:Y:S01]  /*52f0*/  @P1 STG.E.128 [R10.64], R16 ;  /* 0x000000100a001986 */ /* 0x0043e2000c101d04 */
[----:B------:R-:W-:Y:S05]  /*5300*/  @!P0 EXIT ;  /* 0x000000000000894d */ /* 0x000fea0003800000 */
[----:B------:R-:W2:Y:S01]  /*5310*/  LDS.128 R24, [R27+0x1000] ;  /* 0x001000001b187984 */ /* 0x000ea20000000c00 */
[----:B-1----:R-:W-:-:S05]  /*5320*/  IADD3 R2, R0, 0x24000, RZ ;  /* 0x0002400000027810 */ /* 0x002fca0007ffe0ff */
[----:B------:R-:W-:-:S05]  /*5330*/  IMAD.WIDE R2, R2, R21, c[0x0][0x170] ;  /* 0x00005c0002027625 */ /* 0x000fca00078e0215 */
[----:B--2---:R-:W-:Y:S01]  /*5340*/  STG.E.128 [R2.64], R24 ;  /* 0x0000001802007986 */ /* 0x004fe2000c101d04 */
[----:B------:R-:W-:Y:S05]  /*5350*/  EXIT ;  /* 0x000000000000794d */ /* 0x000fea0003800000 */
.L_x_0:
[----:B------:R-:W-:-:S00]  /*5360*/  BRA `(.L_x_0) ;  /* 0xfffffff000007947 */ /* 0x000fc0000383ffff */
[----:B------:R-:W-:-:S00]  /*5370*/  NOP ;  /* 0x0000000000007918 */ /* 0x000fc00000000000 */
        /* <DEDUP_REMOVED lines=8> */
.L_x_1:


//--------------------- .nv.shared.triton_mm      --------------------------
	.section	.nv.shared.triton_mm,"aw",@nobits
	.sectionflags	@""
	.align	16
